	.headerflags	@"EF_CUDA_TEXMODE_UNIFIED EF_CUDA_64BIT_ADDRESS EF_CUDA_ACCELERATORS EF_CUDA_SM90 EF_CUDA_VIRTUAL_SM(EF_CUDA_SM90)"
	.elftype	@"ET_EXEC"


//--------------------- .nv.info                  --------------------------
	.section	.nv.info,"",@"SHT_CUDA_INFO"
	.align	4


	//----- nvinfo : EIATTR_REGCOUNT
	.align		4
        /*0000*/ 	.byte	0x04, 0x2f
        /*0002*/ 	.short	(.L_1 - .L_0)
	.align		4
.L_0:
        /*0004*/ 	.word	index@(triton_poi_fused_div_0)
        /*0008*/ 	.word	0x00000011


	//----- nvinfo : EIATTR_MIN_STACK_SIZE
	.align		4
.L_1:
        /*000c*/ 	.byte	0x04, 0x12
        /*000e*/ 	.short	(.L_3 - .L_2)
	.align		4
.L_2:
        /*0010*/ 	.word	index@(triton_poi_fused_div_0)
        /*0014*/ 	.word	0x00000000


	//----- nvinfo : EIATTR_FRAME_SIZE
	.align		4
.L_3:
        /*0018*/ 	.byte	0x04, 0x11
        /*001a*/ 	.short	(.L_5 - .L_4)
	.align		4
.L_4:
        /*001c*/ 	.word	index@(triton_poi_fused_div_0)
        /*0020*/ 	.word	0x00000000


	//----- nvinfo : EIATTR_MIN_STACK_SIZE
	.align		4
.L_5:
        /*0024*/ 	.byte	0x04, 0x12
        /*0026*/ 	.short	(.L_7 - .L_6)
	.align		4
.L_6:
        /*0028*/ 	.word	index@(triton_poi_fused_div_0)
        /*002c*/ 	.word	0x00000000
.L_7:


//--------------------- .nv.info.triton_poi_fused_div_0 --------------------------
	.section	.nv.info.triton_poi_fused_div_0,"",@"SHT_CUDA_INFO"
	.sectionflags	@""
	.align	4


	//----- nvinfo : EIATTR_CUDA_API_VERSION
	.align		4
        /*0000*/ 	.byte	0x04, 0x37
        /*0002*/ 	.short	(.L_9 - .L_8)
.L_8:
        /*0004*/ 	.word	0x0000007c


	//----- nvinfo : EIATTR_KPARAM_INFO
	.align		4
.L_9:
        /*0008*/ 	.byte	0x04, 0x17
        /*000a*/ 	.short	(.L_11 - .L_10)
.L_10:
        /*000c*/ 	.word	0x00000000
        /*0010*/ 	.short	0x0002
        /*0012*/ 	.short	0x0010
        /*0014*/ 	.byte	0x00, 0xf0, 0x11, 0x00


	//----- nvinfo : EIATTR_KPARAM_INFO
	.align		4
.L_11:
        /*0018*/ 	.byte	0x04, 0x17
        /*001a*/ 	.short	(.L_13 - .L_12)
.L_12:
        /*001c*/ 	.word	0x00000000
        /*0020*/ 	.short	0x0001
        /*0022*/ 	.short	0x0008
        /*0024*/ 	.byte	0x00, 0xf4, 0x21, 0x00


	//----- nvinfo : EIATTR_KPARAM_INFO
	.align		4
.L_13:
        /*0028*/ 	.byte	0x04, 0x17
        /*002a*/ 	.short	(.L_15 - .L_14)
.L_14:
        /*002c*/ 	.word	0x00000000
        /*0030*/ 	.short	0x0000
        /*0032*/ 	.short	0x0000
        /*0034*/ 	.byte	0x00, 0xf4, 0x21, 0x00


	//----- nvinfo : EIATTR_SPARSE_MMA_MASK
	.align		4
.L_15:
        /*0038*/ 	.byte	0x03, 0x50
        /*003a*/ 	.short	0x0000


	//----- nvinfo : EIATTR_MAXREG_COUNT
	.align		4
        /*003c*/ 	.byte	0x03, 0x1b
        /*003e*/ 	.short	0x00ff


	//----- nvinfo : EIATTR_EXIT_INSTR_OFFSETS
	.align		4
        /*0040*/ 	.byte	0x04, 0x1c
        /*0042*/ 	.short	(.L_17 - .L_16)


	//   ....[0]....
.L_16:
        /*0044*/ 	.word	0x00000320


	//   ....[1]....
        /*0048*/ 	.word	0x00000340


	//----- nvinfo : EIATTR_REQNTID
	.align		4
.L_17:
        /*004c*/ 	.byte	0x04, 0x10
        /*004e*/ 	.short	(.L_19 - .L_18)
.L_18:
        /*0050*/ 	.word	0x00000080
        /*0054*/ 	.word	0x00000001
        /*0058*/ 	.word	0x00000001


	//----- nvinfo : EIATTR_CBANK_PARAM_SIZE
	.align		4
.L_19:
        /*005c*/ 	.byte	0x03, 0x19
        /*005e*/ 	.short	0x0014


	//----- nvinfo : EIATTR_PARAM_CBANK
	.align		4
        /*0060*/ 	.byte	0x04, 0x0a
        /*0062*/ 	.short	(.L_21 - .L_20)
	.align		4
.L_20:
        /*0064*/ 	.word	index@(.nv.constant0.triton_poi_fused_div_0)
        /*0068*/ 	.short	0x0210
        /*006a*/ 	.short	0x0014


	//----- nvinfo : EIATTR_SW_WAR
	.align		4
.L_21:
        /*006c*/ 	.byte	0x04, 0x36
        /*006e*/ 	.short	(.L_23 - .L_22)
.L_22:
        /*0070*/ 	.word	0x00000008
.L_23:


//--------------------- .nv.callgraph             --------------------------
	.section	.nv.callgraph,"",@"SHT_CUDA_CALLGRAPH"
	.align	4
	.sectionentsize	8
	.align		4
        /*0000*/ 	.word	0x00000000
	.align		4
        /*0004*/ 	.word	0xffffffff
	.align		4
        /*0008*/ 	.word	0x00000000
	.align		4
        /*000c*/ 	.word	0xfffffffe
	.align		4
        /*0010*/ 	.word	0x00000000
	.align		4
        /*0014*/ 	.word	0xfffffffd
	.align		4
        /*0018*/ 	.word	0x00000000
	.align		4
        /*001c*/ 	.word	0xfffffffc


//--------------------- .text.triton_poi_fused_div_0 --------------------------
	.section	.text.triton_poi_fused_div_0,"ax",@progbits
	.align	128
        .global         triton_poi_fused_div_0
        .type           triton_poi_fused_div_0,@function
        .size           triton_poi_fused_div_0,(.L_x_1 - triton_poi_fused_div_0)
        .other          triton_poi_fused_div_0,@"STO_CUDA_ENTRY STV_DEFAULT"
triton_poi_fused_div_0:
.text.triton_poi_fused_div_0:
[----:B------:R-:W0:Y:S02]  /*0000*/  LDC R1, c[0x0][0x28] ;  /* 0x00000a00ff017b82 */ /* 0x000e240000000800 */
[----:B------:R-:W1:Y:S01]  /*0010*/  S2R R0, SR_TID.X ;  /* 0x0000000000007919 */ /* 0x000e620000002100 */
[----:B------:R-:W2:Y:S01]  /*0020*/  LDC.64 R2, c[0x0][0x210] ;  /* 0x00008400ff027b82 */ /* 0x000ea20000000a00 */
[----:B------:R-:W-:Y:S01]  /*0030*/  HFMA2.MMA R14, -RZ, RZ, 0, 0 ;  /* 0x00000000ff0e7435 */ /* 0x000fe200000001ff */
[----:B------:R-:W-:Y:S01]  /*0040*/  MOV R12, RZ ;  /* 0x000000ff000c7202 */ /* 0x000fe20000000f00 */
[----:B------:R-:W3:Y:S01]  /*0050*/  S2R R5, SR_CTAID.X ;  /* 0x0000000000057919 */ /* 0x000ee20000002500 */
[----:B------:R-:W-:Y:S01]  /*0060*/  ULDC.64 UR4, c[0x0][0x208] ;  /* 0x0000820000047ab9 */ /* 0x000fe20000000a00 */
[----:B-1----:R-:W-:-:S04]  /*0070*/  SHF.L.U32 R0, R0, 0x1, RZ ;  /* 0x0000000100007819 */ /* 0x002fc800000006ff */
[----:B------:R-:W-:-:S04]  /*0080*/  LOP3.LUT R0, R0, 0xfe, RZ, 0xc0, !PT ;  /* 0x000000fe00007812 */ /* 0x000fc800078ec0ff */
[----:B---3--:R-:W-:-:S04]  /*0090*/  LEA R0, R5, R0, 0x8 ;  /* 0x0000000005007211 */ /* 0x008fc800078e40ff */
[----:B------:R-:W-:Y:S01]  /*00a0*/  IADD3 R4, R0, 0x1, RZ ;  /* 0x0000000100047810 */ /* 0x000fe20007ffe0ff */
[C---:B------:R-:W-:Y:S01]  /*00b0*/  IMAD.HI R5, R0.reuse, 0x55555556, RZ ;  /* 0x5555555600057827 */ /* 0x040fe200078e02ff */
[----:B------:R-:W-:-:S03]  /*00c0*/  ISETP.GE.AND P4, PT, R0, 0xc0, PT ;  /* 0x000000c00000780c */ /* 0x000fc60003f86270 */
[----:B------:R-:W-:Y:S01]  /*00d0*/  IMAD.HI R6, R4, 0x55555556, RZ ;  /* 0x5555555604067827 */ /* 0x000fe200078e02ff */
[----:B------:R-:W-:-:S04]  /*00e0*/  LEA.HI R5, R5, R5, RZ, 0x1 ;  /* 0x0000000505057211 */ /* 0x000fc800078f08ff */
[----:B------:R-:W-:Y:S02]  /*00f0*/  LEA.HI R11, R6, R6, RZ, 0x1 ;  /* 0x00000006060b7211 */ /* 0x000fe400078f08ff */
[----:B------:R-:W-:Y:S02]  /*0100*/  SHF.L.U32 R10, R5, 0x2, RZ ;  /* 0x00000002050a7819 */ /* 0x000fe400000006ff */
[----:B------:R-:W-:-:S03]  /*0110*/  SHF.L.U32 R13, R11, 0x2, RZ ;  /* 0x000000020b0d7819 */ /* 0x000fc600000006ff */
[----:B--2---:R-:W-:-:S04]  /*0120*/  IMAD.WIDE R6, R10, 0x4, R2 ;  /* 0x000000040a067825 */ /* 0x004fc800078e0202 */
[----:B------:R-:W-:Y:S01]  /*0130*/  IMAD.WIDE R8, R13, 0x4, R2 ;  /* 0x000000040d087825 */ /* 0x000fe200078e0202 */
[----:B------:R1:W2:Y:S04]  /*0140*/  @!P4 LDG.E.EL R14, desc[UR4][R6.64+0xc] ;  /* 0x00000c04060ec981 */ /* 0x0002a8000c2e1900 */
[----:B------:R-:W3:Y:S01]  /*0150*/  @!P4 LDG.E.EL R12, desc[UR4][R8.64+0xc] ;  /* 0x00000c04080cc981 */ /* 0x000ee2000c2e1900 */
[----:B------:R-:W-:Y:S02]  /*0160*/  IMAD R5, R5, -0x3, R0 ;  /* 0xfffffffd05057824 */ /* 0x000fe400078e0200 */
[----:B------:R-:W-:Y:S01]  /*0170*/  IMAD R4, R11, -0x3, R4 ;  /* 0xfffffffd0b047824 */ /* 0x000fe200078e0204 */
[----:B------:R-:W-:Y:S02]  /*0180*/  MOV R11, RZ ;  /* 0x000000ff000b7202 */ /* 0x000fe40000000f00 */
[----:B------:R-:W-:Y:S01]  /*0190*/  IADD3 R5, R5, R10, RZ ;  /* 0x0000000a05057210 */ /* 0x000fe20007ffe0ff */
[----:B-1----:R-:W1:Y:S01]  /*01a0*/  LDC.64 R6, c[0x0][0x218] ;  /* 0x00008600ff067b82 */ /* 0x002e620000000a00 */
[----:B------:R-:W-:-:S03]  /*01b0*/  IADD3 R13, R4, R13, RZ ;  /* 0x0000000d040d7210 */ /* 0x000fc60007ffe0ff */
[----:B------:R-:W-:-:S04]  /*01c0*/  IMAD.WIDE R4, R5, 0x4, R2 ;  /* 0x0000000405047825 */ /* 0x000fc800078e0202 */
[----:B------:R-:W-:Y:S01]  /*01d0*/  IMAD.WIDE R2, R13, 0x4, R2 ;  /* 0x000000040d027825 */ /* 0x000fe200078e0202 */
[----:B------:R-:W-:-:S04]  /*01e0*/  HFMA2.MMA R13, -RZ, RZ, 0, 0 ;  /* 0x00000000ff0d7435 */ /* 0x000fc800000001ff */
[----:B------:R1:W4:Y:S06]  /*01f0*/  @!P4 LDG.E R11, desc[UR4][R2.64] ;  /* 0x00000004020bc981 */ /* 0x00032c000c1e1900 */
[----:B------:R5:W5:Y:S01]  /*0200*/  @!P4 LDG.E R13, desc[UR4][R4.64] ;  /* 0x00000004040dc981 */ /* 0x000b62000c1e1900 */
[----:B-1----:R-:W-:Y:S01]  /*0210*/  IMAD.WIDE R2, R0, 0x4, R6 ;  /* 0x0000000400027825 */ /* 0x002fe200078e0206 */
[----:B--2---:R-:W-:Y:S02]  /*0220*/  FSETP.GT.AND P0, PT, |R14|, 8.50705917302346158658e+37, PT ;  /* 0x7e8000000e00780b */ /* 0x004fe40003f04200 */
[----:B---3--:R-:W-:-:S02]  /*0230*/  FSETP.GT.AND P1, PT, |R12|, 8.50705917302346158658e+37, PT ;  /* 0x7e8000000c00780b */ /* 0x008fc40003f24200 */
[----:B------:R-:W-:Y:S02]  /*0240*/  FSETP.GEU.AND P2, PT, |R14|, 1.175494350822287508e-38, PT ;  /* 0x008000000e00780b */ /* 0x000fe40003f4e200 */
[----:B------:R-:W-:-:S07]  /*0250*/  FSETP.GEU.AND P3, PT, |R12|, 1.175494350822287508e-38, PT ;  /* 0x008000000c00780b */ /* 0x000fce0003f6e200 */
[----:B------:R-:W-:Y:S02]  /*0260*/  @P0 FMUL R14, R14, 0.25 ;  /* 0x3e8000000e0e0820 */ /* 0x000fe40000400000 */
[----:B------:R-:W-:Y:S02]  /*0270*/  @P1 FMUL R12, R12, 0.25 ;  /* 0x3e8000000c0c1820 */ /* 0x000fe40000400000 */
[----:B------:R-:W-:Y:S02]  /*0280*/  @!P2 FMUL R14, R14, 16777216 ;  /* 0x4b8000000e0ea820 */ /* 0x000fe40000400000 */
[----:B------:R-:W-:Y:S02]  /*0290*/  @!P3 FMUL R12, R12, 16777216 ;  /* 0x4b8000000c0cb820 */ /* 0x000fe40000400000 */
[----:B------:R-:W1:Y:S01]  /*02a0*/  MUFU.RCP R8, R14 ;  /* 0x0000000e00087308 */ /* 0x000e620000001000 */
[----:B----4-:R-:W-:-:S07]  /*02b0*/  @P1 FMUL R11, R11, 0.25 ;  /* 0x3e8000000b0b1820 */ /* 0x010fce0000400000 */
[----:B-----5:R-:W2:Y:S01]  /*02c0*/  MUFU.RCP R4, R12 ;  /* 0x0000000c00047308 */ /* 0x020ea20000001000 */
[----:B------:R-:W-:Y:S01]  /*02d0*/  @P0 FMUL R13, R13, 0.25 ;  /* 0x3e8000000d0d0820 */ /* 0x000fe20000400000 */
[----:B------:R-:W-:-:S03]  /*02e0*/  @!P3 FMUL R11, R11, 16777216 ;  /* 0x4b8000000b0bb820 */ /* 0x000fc60000400000 */
[----:B------:R-:W-:-:S04]  /*02f0*/  @!P2 FMUL R13, R13, 16777216 ;  /* 0x4b8000000d0da820 */ /* 0x000fc80000400000 */
[----:B-1----:R-:W-:Y:S01]  /*0300*/  FMUL R8, R8, R13 ;  /* 0x0000000d08087220 */ /* 0x002fe20000400000 */
[----:B--2---:R-:W-:Y:S01]  /*0310*/  FMUL R9, R4, R11 ;  /* 0x0000000b04097220 */ /* 0x004fe20000400000 */
[----:B------:R-:W-:Y:S06]  /*0320*/  @P4 EXIT ;  /* 0x000000000000494d */ /* 0x000fec0003800000 */
[----:B------:R-:W-:Y:S01]  /*0330*/  STG.E.64 desc[UR4][R2.64], R8 ;  /* 0x0000000802007986 */ /* 0x000fe2000c101b04 */
[----:B------:R-:W-:Y:S05]  /*0340*/  EXIT ;  /* 0x000000000000794d */ /* 0x000fea0003800000 */
.L_x_0:
[----:B------:R-:W-:-:S00]  /*0350*/  BRA `(.L_x_0) ;  /* 0xfffffffc00fc7947 */ /* 0x000fc0000383ffff */
[----:B------:R-:W-:-:S00]  /*0360*/  NOP ;  /* 0x0000000000007918 */ /* 0x000fc00000000000 */
        /* <DEDUP_REMOVED lines=9> */
.L_x_1:


//--------------------- .nv.constant0.triton_poi_fused_div_0 --------------------------
	.section	.nv.constant0.triton_poi_fused_div_0,"a",@progbits
	.sectionflags	@""
	.align	4
.nv.constant0.triton_poi_fused_div_0:
	.zero		548
